//
// Generated by NVIDIA NVVM Compiler
//
// Compiler Build ID: CL-36424714
// Cuda compilation tools, release 13.0, V13.0.88
// Based on NVVM 20.0.0
//

.version 9.0
.target sm_100
.address_size 64

	// .globl	_Z12swizzle_copyILi128ELi16ELi64EEvP6__halfS1_
// _ZZ12swizzle_copyILi128ELi16ELi64EEvP6__halfS1_E2sA has been demoted

.visible .entry _Z12swizzle_copyILi128ELi16ELi64EEvP6__halfS1_(
	.param .u64 .ptr .align 1 _Z12swizzle_copyILi128ELi16ELi64EEvP6__halfS1__param_0,
	.param .u64 .ptr .align 1 _Z12swizzle_copyILi128ELi16ELi64EEvP6__halfS1__param_1
)
{
	.reg .b32 	%r<46>;
	.reg .b32 	%f<9>;
	.reg .b64 	%rd<9>;
	// demoted variable
	.shared .align 2 .b8 _ZZ12swizzle_copyILi128ELi16ELi64EEvP6__halfS1_E2sA[2048];
	ld.param.u64 	%rd1, [_Z12swizzle_copyILi128ELi16ELi64EEvP6__halfS1__param_0];
	ld.param.u64 	%rd2, [_Z12swizzle_copyILi128ELi16ELi64EEvP6__halfS1__param_1];
	cvta.to.global.u64 	%rd3, %rd2;
	cvta.to.global.u64 	%rd4, %rd1;
	mov.u32 	%r6, %tid.x;
	mov.u32 	%r7, %tid.y;
	mov.u32 	%r8, %ntid.x;
	mad.lo.s32 	%r9, %r7, %r8, %r6;
	shr.u32 	%r10, %r9, 5;
	shl.b32 	%r11, %r9, 3;
	and.b32  	%r12, %r11, 33554368;
	and.b32  	%r13, %r11, 33554424;
	xor.b32  	%r14, %r11, %r9;
	and.b32  	%r15, %r14, 56;
	or.b32  	%r16, %r15, %r12;
	shl.b32 	%r17, %r16, 1;
	mov.u32 	%r18, _ZZ12swizzle_copyILi128ELi16ELi64EEvP6__halfS1_E2sA;
	add.s32 	%r19, %r18, %r17;
	mul.wide.u32 	%rd5, %r13, 2;
	add.s64 	%rd6, %rd4, %rd5;
	ld.global.v4.f32 	{%f1, %f2, %f3, %f4}, [%rd6];
	st.shared.v4.f32 	[%r19], {%f1, %f2, %f3, %f4};
	bar.sync 	0;
	and.b32  	%r20, %r9, 7;
	shl.b32 	%r21, %r10, 1;
	shr.u32 	%r22, %r9, 4;
	and.b32  	%r23, %r22, 1;
	or.b32  	%r24, %r21, %r23;
	xor.b32  	%r25, %r24, %r20;
	shl.b32 	%r26, %r9, 6;
	and.b32  	%r27, %r26, 960;
	shl.b32 	%r28, %r25, 3;
	add.s32 	%r29, %r28, %r27;
	shl.b32 	%r30, %r29, 1;
	add.s32 	%r5, %r18, %r30;
	// begin inline asm
	ldmatrix.sync.aligned.m8n8.x4.shared.b16 {%r1,%r2,%r3,%r4},[%r5]; 

	// end inline asm
	shl.b32 	%r31, %r9, 1;
	and.b32  	%r32, %r31, 6;
	shl.b32 	%r33, %r10, 4;
	or.b32  	%r34, %r32, %r33;
	shl.b32 	%r35, %r9, 4;
	and.b32  	%r36, %r35, 448;
	add.s32 	%r37, %r36, %r34;
	shl.b32 	%r38, %r37, 1;
	add.s32 	%r39, %r18, %r38;
	st.shared.u32 	[%r39], %r1;
	st.shared.u32 	[%r39+1024], %r2;
	st.shared.u32 	[%r39+16], %r3;
	st.shared.u32 	[%r39+1040], %r4;
	shr.u32 	%r40, %r9, 1;
	and.b32  	%r41, %r40, 8;
	or.b32  	%r42, %r41, %r33;
	add.s32 	%r43, %r42, %r27;
	mul.wide.u32 	%rd7, %r43, 2;
	add.s64 	%rd8, %rd3, %rd7;
	shl.b32 	%r44, %r43, 1;
	add.s32 	%r45, %r18, %r44;
	ld.shared.v4.f32 	{%f5, %f6, %f7, %f8}, [%r45];
	st.global.v4.f32 	[%rd8], {%f5, %f6, %f7, %f8};
	ret;

}


// ===== COMPILED SASS (sm_100) =====

	.target	sm_100

	.elftype	@"ET_EXEC"


//--------------------- .note.nv.tkinfo           --------------------------
	.section	.note.nv.tkinfo,"",@"SHT_NOTE"
	.sectionflags	@"SHF_NOTE_NV_TKINFO"
	.tkinfo
        /*0018*/ 	.word	0x00000002
        /*0030*/ 	.string	""
        /*0030*/ 	.string	"ptxas"
        /*0030*/ 	.string	"Cuda compilation tools, release 13.0, V13.0.88"
        /*0030*/ 	.string	"Build cuda_13.0.r13.0/compiler.36424714_0"
        /*0030*/ 	.string	"-arch sm_100 -m 64 "



//--------------------- .note.nv.cuinfo           --------------------------
	.section	.note.nv.cuinfo,"",@"SHT_NOTE"
	.sectionflags	@"SHF_NOTE_NV_CUINFO"
        /*0018*/ 	.short	0x0002
        /*001a*/ 	.short	0x0064
        /*001c*/ 	.short	0x0082
	.zero		2


//--------------------- .nv.info                  --------------------------
	.section	.nv.info,"",@"SHT_CUDA_INFO"
	.align	4


	//----- nvinfo : EIATTR_REGCOUNT
	.align		4
        /*0000*/ 	.byte	0x04, 0x2f
        /*0002*/ 	.short	(.L_1 - .L_0)
	.align		4
.L_0:
        /*0004*/ 	.word	index@(_Z12swizzle_copyILi128ELi16ELi64EEvP6__halfS1_)
        /*0008*/ 	.word	0x00000012


	//----- nvinfo : EIATTR_FRAME_SIZE
	.align		4
.L_1:
        /*000c*/ 	.byte	0x04, 0x11
        /*000e*/ 	.short	(.L_3 - .L_2)
	.align		4
.L_2:
        /*0010*/ 	.word	index@(_Z12swizzle_copyILi128ELi16ELi64EEvP6__halfS1_)
        /*0014*/ 	.word	0x00000000


	//----- nvinfo : EIATTR_MIN_STACK_SIZE
	.align		4
.L_3:
        /*0018*/ 	.byte	0x04, 0x12
        /*001a*/ 	.short	(.L_5 - .L_4)
	.align		4
.L_4:
        /*001c*/ 	.word	index@(_Z12swizzle_copyILi128ELi16ELi64EEvP6__halfS1_)
        /*0020*/ 	.word	0x00000000
.L_5:


//--------------------- .nv.compat                --------------------------
	.section	.nv.compat,"",@"SHT_CUDA_COMPAT_INFO"
	.align	4
        /*0000*/ 	.byte	0x02, 0x09, 0x00, 0x00, 0x02, 0x02, 0x01, 0x00, 0x02, 0x05, 0x05, 0x00, 0x03, 0x07, 0x01, 0x01
        /*0010*/ 	.byte	0x02, 0x03, 0x00, 0x00, 0x02, 0x06, 0x01, 0x00, 0x04, 0x0b, 0x08, 0x00, 0x09, 0x00, 0x00, 0x00
        /*0020*/ 	.byte	0x00, 0x00, 0x00, 0x00


//--------------------- .nv.info._Z12swizzle_copyILi128ELi16ELi64EEvP6__halfS1_ --------------------------
	.section	.nv.info._Z12swizzle_copyILi128ELi16ELi64EEvP6__halfS1_,"",@"SHT_CUDA_INFO"
	.sectionflags	@""
	.align	4


	//----- nvinfo : EIATTR_CUDA_API_VERSION
	.align		4
        /*0000*/ 	.byte	0x04, 0x37
        /*0002*/ 	.short	(.L_7 - .L_6)
.L_6:
        /*0004*/ 	.word	0x00000082


	//----- nvinfo : EIATTR_KPARAM_INFO
	.align		4
.L_7:
        /*0008*/ 	.byte	0x04, 0x17
        /*000a*/ 	.short	(.L_9 - .L_8)
.L_8:
        /*000c*/ 	.word	0x00000000
        /*0010*/ 	.short	0x0001
        /*0012*/ 	.short	0x0008
        /*0014*/ 	.byte	0x00, 0xf5, 0x21, 0x00


	//----- nvinfo : EIATTR_KPARAM_INFO
	.align		4
.L_9:
        /*0018*/ 	.byte	0x04, 0x17
        /*001a*/ 	.short	(.L_11 - .L_10)
.L_10:
        /*001c*/ 	.word	0x00000000
        /*0020*/ 	.short	0x0000
        /*0022*/ 	.short	0x0000
        /*0024*/ 	.byte	0x00, 0xf5, 0x21, 0x00


	//----- nvinfo : EIATTR_SPARSE_MMA_MASK
	.align		4
.L_11:
        /*0028*/ 	.byte	0x03, 0x50
        /*002a*/ 	.short	0x0000


	//----- nvinfo : EIATTR_MAXREG_COUNT
	.align		4
        /*002c*/ 	.byte	0x03, 0x1b
        /*002e*/ 	.short	0x00ff


	//----- nvinfo : EIATTR_NUM_BARRIERS
	.align		4
        /*0030*/ 	.byte	0x02, 0x4c
        /*0032*/ 	.byte	0x01
	.zero		1


	//----- nvinfo : EIATTR_MERCURY_ISA_VERSION
	.align		4
        /*0034*/ 	.byte	0x03, 0x5f
        /*0036*/ 	.short	0x0101


	//----- nvinfo : EIATTR_VRC_CTA_INIT_COUNT
	.align		4
        /*0038*/ 	.byte	0x02, 0x4a
	.zero		1
	.zero		1


	//----- nvinfo : EIATTR_EXIT_INSTR_OFFSETS
	.align		4
        /*003c*/ 	.byte	0x04, 0x1c
        /*003e*/ 	.short	(.L_13 - .L_12)


	//   ....[0]....
.L_12:
        /*0040*/ 	.word	0x00000300


	//----- nvinfo : EIATTR_CBANK_PARAM_SIZE
	.align		4
.L_13:
        /*0044*/ 	.byte	0x03, 0x19
        /*0046*/ 	.short	0x0010


	//----- nvinfo : EIATTR_PARAM_CBANK
	.align		4
        /*0048*/ 	.byte	0x04, 0x0a
        /*004a*/ 	.short	(.L_15 - .L_14)
	.align		4
.L_14:
        /*004c*/ 	.word	index@(.nv.constant0._Z12swizzle_copyILi128ELi16ELi64EEvP6__halfS1_)
        /*0050*/ 	.short	0x0380
        /*0052*/ 	.short	0x0010


	//----- nvinfo : EIATTR_SW_WAR
	.align		4
.L_15:
        /*0054*/ 	.byte	0x04, 0x36
        /*0056*/ 	.short	(.L_17 - .L_16)
.L_16:
        /*0058*/ 	.word	0x00000008
.L_17:


//--------------------- .nv.callgraph             --------------------------
	.section	.nv.callgraph,"",@"SHT_CUDA_CALLGRAPH"
	.align	4
	.sectionentsize	8
	.align		4
        /*0000*/ 	.word	0x00000000
	.align		4
        /*0004*/ 	.word	0xffffffff
	.align		4
        /*0008*/ 	.word	0x00000000
	.align		4
        /*000c*/ 	.word	0xfffffffe
	.align		4
        /*0010*/ 	.word	0x00000000
	.align		4
        /*0014*/ 	.word	0xfffffffd
	.align		4
        /*0018*/ 	.word	0x00000000
	.align		4
        /*001c*/ 	.word	0xfffffffc


//--------------------- .text._Z12swizzle_copyILi128ELi16ELi64EEvP6__halfS1_ --------------------------
	.section	.text._Z12swizzle_copyILi128ELi16ELi64EEvP6__halfS1_,"ax",@progbits
	.align	128
        .global         _Z12swizzle_copyILi128ELi16ELi64EEvP6__halfS1_
        .type           _Z12swizzle_copyILi128ELi16ELi64EEvP6__halfS1_,@function
        .size           _Z12swizzle_copyILi128ELi16ELi64EEvP6__halfS1_,(.L_x_1 - _Z12swizzle_copyILi128ELi16ELi64EEvP6__halfS1_)
        .other          _Z12swizzle_copyILi128ELi16ELi64EEvP6__halfS1_,@"STO_CUDA_ENTRY STV_DEFAULT"
_Z12swizzle_copyILi128ELi16ELi64EEvP6__halfS1_:
.text._Z12swizzle_copyILi128ELi16ELi64EEvP6__halfS1_:
[----:B------:R-:W-:Y:S01]  /*0000*/  LDC R1, c[0x0][0x37c] ;  /* 0x0000df00ff017b82 */ /* 0x000fe20000000800 */
[----:B------:R-:W0:Y:S01]  /*0010*/  S2R R0, SR_TID.X ;  /* 0x0000000000007919 */ /* 0x000e220000002100 */
[----:B------:R-:W0:Y:S06]  /*0020*/  LDCU UR4, c[0x0][0x360] ;  /* 0x00006c00ff0477ac */ /* 0x000e2c0008000800 */
[----:B------:R-:W1:Y:S01]  /*0030*/  LDC.64 R4, c[0x0][0x380] ;  /* 0x0000e000ff047b82 */ /* 0x000e620000000a00 */
[----:B------:R-:W0:Y:S01]  /*0040*/  S2R R3, SR_TID.Y ;  /* 0x0000000000037919 */ /* 0x000e220000002200 */
[----:B------:R-:W2:Y:S01]  /*0050*/  LDCU.64 UR6, c[0x0][0x358] ;  /* 0x00006b00ff0677ac */ /* 0x000ea20008000a00 */
[----:B0-----:R-:W-:-:S04]  /*0060*/  IMAD R0, R3, UR4, R0 ;  /* 0x0000000403007c24 */ /* 0x001fc8000f8e0200 */
[----:B------:R-:W-:-:S05]  /*0070*/  IMAD.SHL.U32 R3, R0, 0x8, RZ ;  /* 0x0000000800037824 */ /* 0x000fca00078e00ff */
[----:B------:R-:W-:-:S05]  /*0080*/  LOP3.LUT R7, R3, 0x1fffff8, RZ, 0xc0, !PT ;  /* 0x01fffff803077812 */ /* 0x000fca00078ec0ff */
[----:B-1----:R-:W-:-:S06]  /*0090*/  IMAD.WIDE.U32 R4, R7, 0x2, R4 ;  /* 0x0000000207047825 */ /* 0x002fcc00078e0004 */
[----:B--2---:R-:W2:Y:S01]  /*00a0*/  LDG.E.128 R4, desc[UR6][R4.64] ;  /* 0x0000000604047981 */ /* 0x004ea2000c1e1d00 */
[----:B------:R-:W0:Y:S01]  /*00b0*/  S2UR UR5, SR_CgaCtaId ;  /* 0x00000000000579c3 */ /* 0x000e220000008800 */
[--C-:B------:R-:W-:Y:S01]  /*00c0*/  SHF.R.U32.HI R8, RZ, 0x4, R0.reuse ;  /* 0x00000004ff087819 */ /* 0x100fe20000011600 */
[----:B------:R-:W-:Y:S01]  /*00d0*/  UMOV UR4, 0x400 ;  /* 0x0000040000047882 */ /* 0x000fe20000000000 */
[--C-:B------:R-:W-:Y:S01]  /*00e0*/  SHF.R.U32.HI R2, RZ, 0x5, R0.reuse ;  /* 0x00000005ff027819 */ /* 0x100fe20000011600 */
[----:B------:R-:W-:Y:S01]  /*00f0*/  IMAD.SHL.U32 R10, R0, 0x40, RZ ;  /* 0x00000040000a7824 */ /* 0x000fe200078e00ff */
[----:B------:R-:W-:Y:S01]  /*0100*/  LOP3.LUT R9, R8, 0x1, RZ, 0xc0, !PT ;  /* 0x0000000108097812 */ /* 0x000fe200078ec0ff */
[C---:B------:R-:W-:Y:S01]  /*0110*/  IMAD.SHL.U32 R13, R0.reuse, 0x2, RZ ;  /* 0x00000002000d7824 */ /* 0x040fe200078e00ff */
[--C-:B------:R-:W-:Y:S01]  /*0120*/  LOP3.LUT R8, R3, 0x38, R0.reuse, 0x48, !PT ;  /* 0x0000003803087812 */ /* 0x100fe200078e4800 */
[----:B------:R-:W-:Y:S01]  /*0130*/  IMAD.SHL.U32 R14, R0, 0x10, RZ ;  /* 0x00000010000e7824 */ /* 0x000fe200078e00ff */
[----:B------:R-:W-:Y:S01]  /*0140*/  LOP3.LUT R12, R10, 0x3c0, RZ, 0xc0, !PT ;  /* 0x000003c00a0c7812 */ /* 0x000fe200078ec0ff */
[----:B------:R-:W-:Y:S01]  /*0150*/  IMAD R9, R2, 0x2, R9 ;  /* 0x0000000202097824 */ /* 0x000fe200078e0209 */
[----:B------:R-:W-:Y:S01]  /*0160*/  LOP3.LUT R8, R8, 0x1ffffc0, R3, 0xf8, !PT ;  /* 0x01ffffc008087812 */ /* 0x000fe200078ef803 */
[----:B------:R-:W-:Y:S01]  /*0170*/  IMAD.SHL.U32 R2, R2, 0x10, RZ ;  /* 0x0000001002027824 */ /* 0x000fe200078e00ff */
[----:B------:R-:W-:-:S02]  /*0180*/  SHF.R.U32.HI R15, RZ, 0x1, R0 ;  /* 0x00000001ff0f7819 */ /* 0x000fc40000011600 */
[----:B------:R-:W-:Y:S02]  /*0190*/  LOP3.LUT R9, R9, 0x7, R0, 0x78, !PT ;  /* 0x0000000709097812 */ /* 0x000fe400078e7800 */
[----:B------:R-:W-:Y:S02]  /*01a0*/  LOP3.LUT R14, R14, 0x1c0, RZ, 0xc0, !PT ;  /* 0x000001c00e0e7812 */ /* 0x000fe400078ec0ff */
[C---:B------:R-:W-:Y:S01]  /*01b0*/  LOP3.LUT R13, R2.reuse, 0x6, R13, 0xf8, !PT ;  /* 0x00000006020d7812 */ /* 0x040fe200078ef80d */
[----:B------:R-:W-:Y:S01]  /*01c0*/  IMAD R9, R9, 0x8, R12 ;  /* 0x0000000809097824 */ /* 0x000fe200078e020c */
[----:B------:R-:W-:Y:S01]  /*01d0*/  LOP3.LUT R15, R2, 0x8, R15, 0xf8, !PT ;  /* 0x00000008020f7812 */ /* 0x000fe200078ef80f */
[----:B0-----:R-:W-:Y:S02]  /*01e0*/  ULEA UR4, UR5, UR4, 0x18 ;  /* 0x0000000405047291 */ /* 0x001fe4000f8ec0ff */
[----:B------:R-:W-:Y:S02]  /*01f0*/  IMAD.IADD R13, R13, 0x1, R14 ;  /* 0x000000010d0d7824 */ /* 0x000fe400078e020e */
[----:B------:R-:W-:-:S02]  /*0200*/  IMAD.IADD R15, R12, 0x1, R15 ;  /* 0x000000010c0f7824 */ /* 0x000fc400078e020f */
[----:B------:R-:W-:Y:S02]  /*0210*/  LEA R3, R8, UR4, 0x1 ;  /* 0x0000000408037c11 */ /* 0x000fe4000f8e08ff */
[----:B------:R-:W-:Y:S02]  /*0220*/  LEA R9, R9, UR4, 0x1 ;  /* 0x0000000409097c11 */ /* 0x000fe4000f8e08ff */
[----:B------:R-:W-:Y:S02]  /*0230*/  LEA R13, R13, UR4, 0x1 ;  /* 0x000000040d0d7c11 */ /* 0x000fe4000f8e08ff */
[C---:B------:R-:W-:Y:S01]  /*0240*/  LEA R0, R15.reuse, UR4, 0x1 ;  /* 0x000000040f007c11 */ /* 0x040fe2000f8e08ff */
[----:B--2---:R0:W-:Y:S01]  /*0250*/  STS.128 [R3], R4 ;  /* 0x0000000403007388 */ /* 0x0041e20000000c00 */
[----:B------:R-:W-:Y:S08]  /*0260*/  BAR.SYNC.DEFER_BLOCKING 0x0 ;  /* 0x0000000000007b1d */ /* 0x000ff00000010000 */
[----:B0-----:R-:W0:Y:S01]  /*0270*/  LDC.64 R2, c[0x0][0x388] ;  /* 0x0000e200ff027b82 */ /* 0x001e220000000a00 */
[----:B------:R-:W1:Y:S01]  /*0280*/  LDSM.16.M88.4 R8, [R9] ;  /* 0x000000000908783b */ /* 0x000e620000000200 */
[----:B0-----:R-:W-:-:S03]  /*0290*/  IMAD.WIDE.U32 R2, R15, 0x2, R2 ;  /* 0x000000020f027825 */ /* 0x001fc600078e0002 */
[----:B-1----:R-:W-:Y:S04]  /*02a0*/  STS [R13], R8 ;  /* 0x000000080d007388 */ /* 0x002fe80000000800 */
[----:B------:R-:W-:Y:S04]  /*02b0*/  STS [R13+0x400], R9 ;  /* 0x000400090d007388 */ /* 0x000fe80000000800 */
[----:B------:R-:W-:Y:S04]  /*02c0*/  STS [R13+0x10], R10 ;  /* 0x0000100a0d007388 */ /* 0x000fe80000000800 */
[----:B------:R-:W-:Y:S04]  /*02d0*/  STS [R13+0x410], R11 ;  /* 0x0004100b0d007388 */ /* 0x000fe80000000800 */
[----:B------:R-:W0:Y:S04]  /*02e0*/  LDS.128 R4, [R0] ;  /* 0x0000000000047984 */ /* 0x000e280000000c00 */
[----:B0-----:R-:W-:Y:S01]  /*02f0*/  STG.E.128 desc[UR6][R2.64], R4 ;  /* 0x0000000402007986 */ /* 0x001fe2000c101d06 */
[----:B------:R-:W-:Y:S05]  /*0300*/  EXIT ;  /* 0x000000000000794d */ /* 0x000fea0003800000 */
.L_x_0:
[----:B------:R-:W-:-:S00]  /*0310*/  BRA `(.L_x_0) ;  /* 0xfffffffc00fc7947 */ /* 0x000fc0000383ffff */
[----:B------:R-:W-:-:S00]  /*0320*/  NOP ;  /* 0x0000000000007918 */ /* 0x000fc00000000000 */
        /* <DEDUP_REMOVED lines=13> */
.L_x_1:


//--------------------- .nv.shared._Z12swizzle_copyILi128ELi16ELi64EEvP6__halfS1_ --------------------------
	.section	.nv.shared._Z12swizzle_copyILi128ELi16ELi64EEvP6__halfS1_,"aw",@nobits
	.sectionflags	@""
	.align	2
.nv.shared._Z12swizzle_copyILi128ELi16ELi64EEvP6__halfS1_:
	.zero		3072


//--------------------- .nv.shared.reserved.0     --------------------------
	.section	.nv.shared.reserved.0,"aw",@nobits
	.weak		__nv_reservedSMEM_offset_0_alias
	.size		__nv_reservedSMEM_offset_0_alias, 0, 64
	.other		__nv_reservedSMEM_offset_0_alias,@"STO_CUDA_RESERVED_SHARED STV_DEFAULT"
__nv_reservedSMEM_offset_0_alias:
	.zero		0
	.zero		64


//--------------------- .nv.constant0._Z12swizzle_copyILi128ELi16ELi64EEvP6__halfS1_ --------------------------
	.section	.nv.constant0._Z12swizzle_copyILi128ELi16ELi64EEvP6__halfS1_,"a",@progbits
	.sectionflags	@""
	.align	4
.nv.constant0._Z12swizzle_copyILi128ELi16ELi64EEvP6__halfS1_:
	.zero		912


//--------------------- SYMBOLS --------------------------

	.type		.nv.reservedSmem.offset0,@object
	.size		.nv.reservedSmem.offset0,0x4
	.type		.nv.reservedSmem.cap,@object
	.size		.nv.reservedSmem.cap,0x4
